	.headerflags	@"EF_CUDA_TEXMODE_UNIFIED EF_CUDA_64BIT_ADDRESS EF_CUDA_ACCELERATORS EF_CUDA_SM90 EF_CUDA_VIRTUAL_SM(EF_CUDA_SM90)"
	.elftype	@"ET_EXEC"


//--------------------- .nv.info                  --------------------------
	.section	.nv.info,"",@"SHT_CUDA_INFO"
	.align	4


	//----- nvinfo : EIATTR_REGCOUNT
	.align		4
        /*0000*/ 	.byte	0x04, 0x2f
        /*0002*/ 	.short	(.L_3 - .L_2)
	.align		4
.L_2:
        /*0004*/ 	.word	index@(triton_poi_fused__native_batch_norm_legit_no_training_add_18)
        /*0008*/ 	.word	0x00000013


	//----- nvinfo : EIATTR_MIN_STACK_SIZE
	.align		4
.L_3:
        /*000c*/ 	.byte	0x04, 0x12
        /*000e*/ 	.short	(.L_5 - .L_4)
	.align		4
.L_4:
        /*0010*/ 	.word	index@(triton_poi_fused__native_batch_norm_legit_no_training_add_18)
        /*0014*/ 	.word	0x00000000


	//----- nvinfo : EIATTR_FRAME_SIZE
	.align		4
.L_5:
        /*0018*/ 	.byte	0x04, 0x11
        /*001a*/ 	.short	(.L_7 - .L_6)
	.align		4
.L_6:
        /*001c*/ 	.word	index@(triton_poi_fused__native_batch_norm_legit_no_training_add_18)
        /*0020*/ 	.word	0x00000000


	//----- nvinfo : EIATTR_MIN_STACK_SIZE
	.align		4
.L_7:
        /*0024*/ 	.byte	0x04, 0x12
        /*0026*/ 	.short	(.L_9 - .L_8)
	.align		4
.L_8:
        /*0028*/ 	.word	index@(triton_poi_fused__native_batch_norm_legit_no_training_add_18)
        /*002c*/ 	.word	0x00000000
.L_9:


//--------------------- .nv.info.triton_poi_fused__native_batch_norm_legit_no_training_add_18 --------------------------
	.section	.nv.info.triton_poi_fused__native_batch_norm_legit_no_training_add_18,"",@"SHT_CUDA_INFO"
	.sectionflags	@""
	.align	4


	//----- nvinfo : EIATTR_CUDA_API_VERSION
	.align		4
        /*0000*/ 	.byte	0x04, 0x37
        /*0002*/ 	.short	(.L_11 - .L_10)
.L_10:
        /*0004*/ 	.word	0x0000007c


	//----- nvinfo : EIATTR_KPARAM_INFO
	.align		4
.L_11:
        /*0008*/ 	.byte	0x04, 0x17
        /*000a*/ 	.short	(.L_13 - .L_12)
.L_12:
        /*000c*/ 	.word	0x00000000
        /*0010*/ 	.short	0x0007
        /*0012*/ 	.short	0x0038
        /*0014*/ 	.byte	0x00, 0xf0, 0x11, 0x00


	//----- nvinfo : EIATTR_KPARAM_INFO
	.align		4
.L_13:
        /*0018*/ 	.byte	0x04, 0x17
        /*001a*/ 	.short	(.L_15 - .L_14)
.L_14:
        /*001c*/ 	.word	0x00000000
        /*0020*/ 	.short	0x0006
        /*0022*/ 	.short	0x0030
        /*0024*/ 	.byte	0x00, 0xf4, 0x21, 0x00


	//----- nvinfo : EIATTR_KPARAM_INFO
	.align		4
.L_15:
        /*0028*/ 	.byte	0x04, 0x17
        /*002a*/ 	.short	(.L_17 - .L_16)
.L_16:
        /*002c*/ 	.word	0x00000000
        /*0030*/ 	.short	0x0005
        /*0032*/ 	.short	0x0028
        /*0034*/ 	.byte	0x00, 0xf4, 0x21, 0x00


	//----- nvinfo : EIATTR_KPARAM_INFO
	.align		4
.L_17:
        /*0038*/ 	.byte	0x04, 0x17
        /*003a*/ 	.short	(.L_19 - .L_18)
.L_18:
        /*003c*/ 	.word	0x00000000
        /*0040*/ 	.short	0x0004
        /*0042*/ 	.short	0x0020
        /*0044*/ 	.byte	0x00, 0xf4, 0x21, 0x00


	//----- nvinfo : EIATTR_KPARAM_INFO
	.align		4
.L_19:
        /*0048*/ 	.byte	0x04, 0x17
        /*004a*/ 	.short	(.L_21 - .L_20)
.L_20:
        /*004c*/ 	.word	0x00000000
        /*0050*/ 	.short	0x0003
        /*0052*/ 	.short	0x0018
        /*0054*/ 	.byte	0x00, 0xf4, 0x21, 0x00


	//----- nvinfo : EIATTR_KPARAM_INFO
	.align		4
.L_21:
        /*0058*/ 	.byte	0x04, 0x17
        /*005a*/ 	.short	(.L_23 - .L_22)
.L_22:
        /*005c*/ 	.word	0x00000000
        /*0060*/ 	.short	0x0002
        /*0062*/ 	.short	0x0010
        /*0064*/ 	.byte	0x00, 0xf4, 0x21, 0x00


	//----- nvinfo : EIATTR_KPARAM_INFO
	.align		4
.L_23:
        /*0068*/ 	.byte	0x04, 0x17
        /*006a*/ 	.short	(.L_25 - .L_24)
.L_24:
        /*006c*/ 	.word	0x00000000
        /*0070*/ 	.short	0x0001
        /*0072*/ 	.short	0x0008
        /*0074*/ 	.byte	0x00, 0xf4, 0x21, 0x00


	//----- nvinfo : EIATTR_KPARAM_INFO
	.align		4
.L_25:
        /*0078*/ 	.byte	0x04, 0x17
        /*007a*/ 	.short	(.L_27 - .L_26)
.L_26:
        /*007c*/ 	.word	0x00000000
        /*0080*/ 	.short	0x0000
        /*0082*/ 	.short	0x0000
        /*0084*/ 	.byte	0x00, 0xf4, 0x21, 0x00


	//----- nvinfo : EIATTR_SPARSE_MMA_MASK
	.align		4
.L_27:
        /*0088*/ 	.byte	0x03, 0x50
        /*008a*/ 	.short	0x0000


	//----- nvinfo : EIATTR_MAXREG_COUNT
	.align		4
        /*008c*/ 	.byte	0x03, 0x1b
        /*008e*/ 	.short	0x00ff


	//----- nvinfo : EIATTR_EXIT_INSTR_OFFSETS
	.align		4
        /*0090*/ 	.byte	0x04, 0x1c
        /*0092*/ 	.short	(.L_29 - .L_28)


	//   ....[0]....
.L_28:
        /*0094*/ 	.word	0x000002e0


	//----- nvinfo : EIATTR_REQNTID
	.align		4
.L_29:
        /*0098*/ 	.byte	0x04, 0x10
        /*009a*/ 	.short	(.L_31 - .L_30)
.L_30:
        /*009c*/ 	.word	0x00000080
        /*00a0*/ 	.word	0x00000001
        /*00a4*/ 	.word	0x00000001


	//----- nvinfo : EIATTR_CBANK_PARAM_SIZE
	.align		4
.L_31:
        /*00a8*/ 	.byte	0x03, 0x19
        /*00aa*/ 	.short	0x003c


	//----- nvinfo : EIATTR_PARAM_CBANK
	.align		4
        /*00ac*/ 	.byte	0x04, 0x0a
        /*00ae*/ 	.short	(.L_33 - .L_32)
	.align		4
.L_32:
        /*00b0*/ 	.word	index@(.nv.constant0.triton_poi_fused__native_batch_norm_legit_no_training_add_18)
        /*00b4*/ 	.short	0x0210
        /*00b6*/ 	.short	0x003c


	//----- nvinfo : EIATTR_SW_WAR
	.align		4
.L_33:
        /*00b8*/ 	.byte	0x04, 0x36
        /*00ba*/ 	.short	(.L_35 - .L_34)
.L_34:
        /*00bc*/ 	.word	0x00000008
.L_35:


//--------------------- .nv.callgraph             --------------------------
	.section	.nv.callgraph,"",@"SHT_CUDA_CALLGRAPH"
	.align	4
	.sectionentsize	8
	.align		4
        /*0000*/ 	.word	0x00000000
	.align		4
        /*0004*/ 	.word	0xffffffff
	.align		4
        /*0008*/ 	.word	0x00000000
	.align		4
        /*000c*/ 	.word	0xfffffffe
	.align		4
        /*0010*/ 	.word	0x00000000
	.align		4
        /*0014*/ 	.word	0xfffffffd
	.align		4
        /*0018*/ 	.word	0x00000000
	.align		4
        /*001c*/ 	.word	0xfffffffc


//--------------------- .nv.constant4             --------------------------
	.section	.nv.constant4,"a",@progbits
	.align	8
	.align		8
.nv.constant4:
        /*0000*/ 	.dword	_$_str
	.align		8
        /*0008*/ 	.dword	_$_str_$_2


//--------------------- .text.triton_poi_fused__native_batch_norm_legit_no_training_add_18 --------------------------
	.section	.text.triton_poi_fused__native_batch_norm_legit_no_training_add_18,"ax",@progbits
	.align	128
        .global         triton_poi_fused__native_batch_norm_legit_no_training_add_18
        .type           triton_poi_fused__native_batch_norm_legit_no_training_add_18,@function
        .size           triton_poi_fused__native_batch_norm_legit_no_training_add_18,(.L_x_1 - triton_poi_fused__native_batch_norm_legit_no_training_add_18)
        .other          triton_poi_fused__native_batch_norm_legit_no_training_add_18,@"STO_CUDA_ENTRY STV_DEFAULT"
triton_poi_fused__native_batch_norm_legit_no_training_add_18:
.text.triton_poi_fused__native_batch_norm_legit_no_training_add_18:
[----:B------:R-:W-:Y:S01]  /*0000*/  LDC R1, c[0x0][0x28] ;  /* 0x00000a00ff017b82 */ /* 0x000fe20000000800 */
[----:B------:R-:W1:Y:S07]  /*0010*/  S2R R0, SR_TID.X ;  /* 0x0000000000007919 */ /* 0x000e6e0000002100 */
[----:B------:R-:W2:Y:S01]  /*0020*/  LDC.64 R8, c[0x0][0x228] ;  /* 0x00008a00ff087b82 */ /* 0x000ea20000000a00 */
[----:B------:R-:W-:Y:S01]  /*0030*/  ULDC.64 UR4, c[0x0][0x208] ;  /* 0x0000820000047ab9 */ /* 0x000fe20000000a00 */
[----:B------:R-:W3:Y:S06]  /*0040*/  S2R R3, SR_CTAID.X ;  /* 0x0000000000037919 */ /* 0x000eec0000002500 */
[----:B------:R-:W4:Y:S08]  /*0050*/  LDC.64 R6, c[0x0][0x220] ;  /* 0x00008800ff067b82 */ /* 0x000f300000000a00 */
[----:B------:R-:W5:Y:S08]  /*0060*/  LDC.64 R4, c[0x0][0x218] ;  /* 0x00008600ff047b82 */ /* 0x000f700000000a00 */
[----:B------:R-:W5:Y:S01]  /*0070*/  LDC.64 R10, c[0x0][0x230] ;  /* 0x00008c00ff0a7b82 */ /* 0x000f620000000a00 */
[----:B-1----:R-:W-:-:S07]  /*0080*/  LOP3.LUT R0, R0, 0x7f, RZ, 0xc0, !PT ;  /* 0x0000007f00007812 */ /* 0x002fce00078ec0ff */
[----:B------:R-:W1:Y:S01]  /*0090*/  LDC.64 R12, c[0x0][0x238] ;  /* 0x00008e00ff0c7b82 */ /* 0x000e620000000a00 */
[----:B---3--:R-:W-:-:S05]  /*00a0*/  LEA R0, R3, R0, 0x7 ;  /* 0x0000000003007211 */ /* 0x008fca00078e38ff */
[----:B------:R-:W-:-:S05]  /*00b0*/  IMAD.HI R2, R0, 0x2aaaaaab, RZ ;  /* 0x2aaaaaab00027827 */ /* 0x000fca00078e02ff */
[----:B------:R-:W-:-:S04]  /*00c0*/  SHF.R.U32.HI R3, RZ, 0x1f, R2 ;  /* 0x0000001fff037819 */ /* 0x000fc80000011602 */
[----:B------:R-:W-:-:S05]  /*00d0*/  LEA.HI R3, R2, R3, RZ, 0x1c ;  /* 0x0000000302037211 */ /* 0x000fca00078fe0ff */
[----:B------:R-:W-:Y:S02]  /*00e0*/  IMAD R15, R3, -0x60, R0 ;  /* 0xffffffa0030f7824 */ /* 0x000fe400078e0200 */
[----:B------:R-:W3:Y:S02]  /*00f0*/  LDC.64 R2, c[0x0][0x210] ;  /* 0x00008400ff027b82 */ /* 0x000ee40000000a00 */
[----:B--2---:R-:W-:-:S05]  /*0100*/  IMAD.WIDE R8, R15, 0x4, R8 ;  /* 0x000000040f087825 */ /* 0x004fca00078e0208 */
[----:B------:R1:W2:Y:S01]  /*0110*/  LDG.E.EL R16, desc[UR4][R8.64] ;  /* 0x0000000408107981 */ /* 0x0002a2000c2e1900 */
[----:B----4-:R-:W-:-:S04]  /*0120*/  IMAD.WIDE R6, R15, 0x4, R6 ;  /* 0x000000040f067825 */ /* 0x010fc800078e0206 */
[C---:B-----5:R-:W-:Y:S02]  /*0130*/  IMAD.WIDE R4, R0.reuse, 0x4, R4 ;  /* 0x0000000400047825 */ /* 0x060fe400078e0204 */
[----:B------:R4:W5:Y:S02]  /*0140*/  LDG.E.EL R7, desc[UR4][R6.64] ;  /* 0x0000000406077981 */ /* 0x000964000c2e1900 */
[C---:B0-----:R-:W-:Y:S02]  /*0150*/  IMAD.WIDE R10, R15.reuse, 0x4, R10 ;  /* 0x000000040f0a7825 */ /* 0x041fe400078e020a */
[----:B------:R0:W5:Y:S02]  /*0160*/  LDG.E R14, desc[UR4][R4.64] ;  /* 0x00000004040e7981 */ /* 0x000164000c1e1900 */
[----:B-1----:R-:W-:Y:S02]  /*0170*/  IMAD.WIDE R8, R15, 0x4, R12 ;  /* 0x000000040f087825 */ /* 0x002fe400078e020c */
[----:B------:R-:W5:Y:S02]  /*0180*/  LDG.E.EL R10, desc[UR4][R10.64] ;  /* 0x000000040a0a7981 */ /* 0x000f64000c2e1900 */
[----:B---3--:R-:W-:-:S02]  /*0190*/  IMAD.WIDE R2, R0, 0x4, R2 ;  /* 0x0000000400027825 */ /* 0x008fc400078e0202 */
[----:B------:R-:W3:Y:S01]  /*01a0*/  LDG.E.EL R9, desc[UR4][R8.64] ;  /* 0x0000000408097981 */ /* 0x000ee2000c2e1900 */
[----:B----4-:R-:W-:Y:S01]  /*01b0*/  HFMA2.MMA R6, -RZ, RZ, 1.625, 0 ;  /* 0x3e800000ff067435 */ /* 0x010fe200000001ff */
[----:B0-----:R-:W0:Y:S02]  /*01c0*/  LDC.64 R4, c[0x0][0x240] ;  /* 0x00009000ff047b82 */ /* 0x001e240000000a00 */
[----:B------:R0:W4:Y:S02]  /*01d0*/  LDG.E R12, desc[UR4][R2.64] ;  /* 0x00000004020c7981 */ /* 0x000124000c1e1900 */
[----:B0-----:R-:W-:-:S04]  /*01e0*/  IMAD.WIDE R2, R0, 0x4, R4 ;  /* 0x0000000400027825 */ /* 0x001fc800078e0204 */
[----:B--2---:R-:W-:-:S04]  /*01f0*/  FADD R16, R16, 9.9999997473787516356e-06 ;  /* 0x3727c5ac10107421 */ /* 0x004fc80000000000 */
[----:B------:R-:W0:Y:S02]  /*0200*/  MUFU.SQRT R13, R16 ;  /* 0x00000010000d7308 */ /* 0x000e240000002000 */
[C---:B0-----:R-:W-:Y:S02]  /*0210*/  FSETP.GT.AND P0, PT, R13.reuse, 8.50705917302346158658e+37, PT ;  /* 0x7e8000000d00780b */ /* 0x041fe40003f04000 */
[----:B------:R-:W-:-:S11]  /*0220*/  FSETP.GEU.AND P1, PT, R13, 1.175494350822287508e-38, PT ;  /* 0x008000000d00780b */ /* 0x000fd60003f2e000 */
[----:B------:R-:W-:-:S04]  /*0230*/  @P0 FMUL R13, R13, 0.25 ;  /* 0x3e8000000d0d0820 */ /* 0x000fc80000400000 */
[----:B------:R-:W-:-:S06]  /*0240*/  @!P1 FMUL R13, R13, 16777216 ;  /* 0x4b8000000d0d9820 */ /* 0x000fcc0000400000 */
[----:B------:R-:W0:Y:S01]  /*0250*/  MUFU.RCP R13, R13 ;  /* 0x0000000d000d7308 */ /* 0x000e220000001000 */
[----:B------:R-:W-:Y:S01]  /*0260*/  FSEL R6, R6, 1, P0 ;  /* 0x3f80000006067808 */ /* 0x000fe20000000000 */
[----:B-----5:R-:W-:-:S04]  /*0270*/  FADD R7, R14, -R7 ;  /* 0x800000070e077221 */ /* 0x020fc80000000000 */
[----:B------:R-:W-:-:S04]  /*0280*/  @!P1 FMUL R6, R6, 16777216 ;  /* 0x4b80000006069820 */ /* 0x000fc80000400000 */
[----:B0-----:R-:W-:-:S04]  /*0290*/  FMUL R6, R13, R6 ;  /* 0x000000060d067220 */ /* 0x001fc80000400000 */
[----:B------:R-:W-:-:S04]  /*02a0*/  FMUL R6, R7, R6 ;  /* 0x0000000607067220 */ /* 0x000fc80000400000 */
[----:B---3--:R-:W-:-:S04]  /*02b0*/  FFMA R9, R10, R6, R9 ;  /* 0x000000060a097223 */ /* 0x008fc80000000009 */
[----:B----4-:R-:W-:-:S05]  /*02c0*/  FADD R9, R12, R9 ;  /* 0x000000090c097221 */ /* 0x010fca0000000000 */
[----:B------:R-:W-:Y:S01]  /*02d0*/  STG.E desc[UR4][R2.64], R9 ;  /* 0x0000000902007986 */ /* 0x000fe2000c101904 */
[----:B------:R-:W-:Y:S05]  /*02e0*/  EXIT ;  /* 0x000000000000794d */ /* 0x000fea0003800000 */
.L_x_0:
[----:B------:R-:W-:-:S00]  /*02f0*/  BRA `(.L_x_0) ;  /* 0xfffffffc00fc7947 */ /* 0x000fc0000383ffff */
[----:B------:R-:W-:-:S00]  /*0300*/  NOP ;  /* 0x0000000000007918 */ /* 0x000fc00000000000 */
[----:B------:R-:W-:-:S00]  /*0310*/  NOP ;  /* 0x0000000000007918 */ /* 0x000fc00000000000 */
[----:B------:R-:W-:-:S00]  /*0320*/  NOP ;  /* 0x0000000000007918 */ /* 0x000fc00000000000 */
[----:B------:R-:W-:-:S00]  /*0330*/  NOP ;  /* 0x0000000000007918 */ /* 0x000fc00000000000 */
[----:B------:R-:W-:-:S00]  /*0340*/  NOP ;  /* 0x0000000000007918 */ /* 0x000fc00000000000 */
[----:B------:R-:W-:-:S00]  /*0350*/  NOP ;  /* 0x0000000000007918 */ /* 0x000fc00000000000 */
[----:B------:R-:W-:-:S00]  /*0360*/  NOP ;  /* 0x0000000000007918 */ /* 0x000fc00000000000 */
[----:B------:R-:W-:-:S00]  /*0370*/  NOP ;  /* 0x0000000000007918 */ /* 0x000fc00000000000 */
.L_x_1:


//--------------------- .nv.global.init           --------------------------
	.section	.nv.global.init,"aw",@progbits
.nv.global.init:
	.type		_$_str,@object
	.size		_$_str,(_$_str_$_2 - _$_str)
_$_str:
        /*0000*/ 	.byte	0x5f, 0x5f, 0x43, 0x55, 0x44, 0x41, 0x5f, 0x46, 0x54, 0x5a, 0x00
	.type		_$_str_$_2,@object
	.size		_$_str_$_2,(.L_1 - _$_str_$_2)
_$_str_$_2:
        /*000b*/ 	.byte	0x5f, 0x5f, 0x43, 0x55, 0x44, 0x41, 0x5f, 0x50, 0x52, 0x45, 0x43, 0x5f, 0x53, 0x51, 0x52, 0x54
        /*001b*/ 	.byte	0x00
.L_1:


//--------------------- .nv.constant0.triton_poi_fused__native_batch_norm_legit_no_training_add_18 --------------------------
	.section	.nv.constant0.triton_poi_fused__native_batch_norm_legit_no_training_add_18,"a",@progbits
	.sectionflags	@""
	.align	4
.nv.constant0.triton_poi_fused__native_batch_norm_legit_no_training_add_18:
	.zero		588
